//
// Generated by NVIDIA NVVM Compiler
//
// Compiler Build ID: CL-36424714
// Cuda compilation tools, release 13.0, V13.0.88
// Based on NVVM 20.0.0
//

.version 9.0
.target sm_100
.address_size 64

	// .globl	mapToFloatKernel

.visible .entry mapToFloatKernel(
	.param .u32 mapToFloatKernel_param_0,
	.param .u64 .ptr .align 1 mapToFloatKernel_param_1,
	.param .u64 .ptr .align 1 mapToFloatKernel_param_2,
	.param .u32 mapToFloatKernel_param_3,
	.param .u32 mapToFloatKernel_param_4,
	.param .u64 .ptr .align 1 mapToFloatKernel_param_5,
	.param .u64 .ptr .align 1 mapToFloatKernel_param_6,
	.param .u32 mapToFloatKernel_param_7,
	.param .u32 mapToFloatKernel_param_8,
	.param .u64 .ptr .align 1 mapToFloatKernel_param_9
)
{
	.reg .pred 	%p<2>;
	.reg .b32 	%r<29>;
	.reg .b32 	%f<2>;
	.reg .b64 	%rd<27>;
	.reg .b64 	%fd<2>;

	ld.param.u32 	%r6, [mapToFloatKernel_param_0];
	ld.param.u64 	%rd1, [mapToFloatKernel_param_1];
	ld.param.u64 	%rd2, [mapToFloatKernel_param_2];
	ld.param.u32 	%r2, [mapToFloatKernel_param_3];
	ld.param.u32 	%r3, [mapToFloatKernel_param_4];
	ld.param.u64 	%rd3, [mapToFloatKernel_param_5];
	ld.param.u64 	%rd4, [mapToFloatKernel_param_6];
	ld.param.u32 	%r4, [mapToFloatKernel_param_7];
	ld.param.u32 	%r5, [mapToFloatKernel_param_8];
	ld.param.u64 	%rd5, [mapToFloatKernel_param_9];
	mov.u32 	%r7, %ctaid.x;
	mov.u32 	%r8, %ntid.x;
	mov.u32 	%r9, %tid.x;
	mad.lo.s32 	%r1, %r7, %r8, %r9;
	setp.ge.s32 	%p1, %r1, %r6;
	@%p1 bra 	$L__BB0_2;
	cvta.to.global.u64 	%rd6, %rd5;
	cvta.to.global.u64 	%rd7, %rd3;
	cvta.to.global.u64 	%rd8, %rd4;
	cvta.to.global.u64 	%rd9, %rd1;
	cvta.to.global.u64 	%rd10, %rd2;
	ld.global.u32 	%r10, [%rd6+16];
	div.s32 	%r11, %r1, %r10;
	ld.global.u32 	%r12, [%rd6+8];
	rem.s32 	%r13, %r11, %r12;
	ld.global.u32 	%r14, [%rd6+20];
	div.s32 	%r15, %r1, %r14;
	mul.lo.s32 	%r16, %r11, %r10;
	sub.s32 	%r17, %r1, %r16;
	ld.global.u32 	%r18, [%rd6];
	div.s32 	%r19, %r17, %r18;
	rem.s32 	%r20, %r1, %r18;
	mad.lo.s32 	%r21, %r15, %r5, %r13;
	mul.wide.s32 	%rd11, %r21, 8;
	add.s64 	%rd12, %rd7, %rd11;
	ld.global.u64 	%rd13, [%rd12];
	cvta.to.global.u64 	%rd14, %rd13;
	mad.lo.s32 	%r22, %r15, %r4, %r13;
	mul.wide.s32 	%rd15, %r22, 4;
	add.s64 	%rd16, %rd8, %rd15;
	ld.global.u32 	%r23, [%rd16];
	mad.lo.s32 	%r24, %r23, %r19, %r20;
	mul.wide.s32 	%rd17, %r24, 8;
	add.s64 	%rd18, %rd14, %rd17;
	ld.global.f64 	%fd1, [%rd18];
	cvt.rn.f32.f64 	%f1, %fd1;
	mad.lo.s32 	%r25, %r15, %r3, %r13;
	mul.wide.s32 	%rd19, %r25, 8;
	add.s64 	%rd20, %rd9, %rd19;
	ld.global.u64 	%rd21, [%rd20];
	cvta.to.global.u64 	%rd22, %rd21;
	mad.lo.s32 	%r26, %r15, %r2, %r13;
	mul.wide.s32 	%rd23, %r26, 4;
	add.s64 	%rd24, %rd10, %rd23;
	ld.global.u32 	%r27, [%rd24];
	mad.lo.s32 	%r28, %r27, %r19, %r20;
	mul.wide.s32 	%rd25, %r28, 4;
	add.s64 	%rd26, %rd22, %rd25;
	st.global.f32 	[%rd26], %f1;
$L__BB0_2:
	ret;

}


// ===== COMPILED SASS (sm_100) =====

	.target	sm_100

	.elftype	@"ET_EXEC"


//--------------------- .note.nv.tkinfo           --------------------------
	.section	.note.nv.tkinfo,"",@"SHT_NOTE"
	.sectionflags	@"SHF_NOTE_NV_TKINFO"
	.tkinfo
        /*0018*/ 	.word	0x00000002
        /*0030*/ 	.string	""
        /*0030*/ 	.string	"ptxas"
        /*0030*/ 	.string	"Cuda compilation tools, release 13.0, V13.0.88"
        /*0030*/ 	.string	"Build cuda_13.0.r13.0/compiler.36424714_0"
        /*0030*/ 	.string	"-arch sm_100 -m 64 "



//--------------------- .note.nv.cuinfo           --------------------------
	.section	.note.nv.cuinfo,"",@"SHT_NOTE"
	.sectionflags	@"SHF_NOTE_NV_CUINFO"
        /*0018*/ 	.short	0x0002
        /*001a*/ 	.short	0x0064
        /*001c*/ 	.short	0x0082
	.zero		2


//--------------------- .nv.info                  --------------------------
	.section	.nv.info,"",@"SHT_CUDA_INFO"
	.align	4


	//----- nvinfo : EIATTR_REGCOUNT
	.align		4
        /*0000*/ 	.byte	0x04, 0x2f
        /*0002*/ 	.short	(.L_1 - .L_0)
	.align		4
.L_0:
        /*0004*/ 	.word	index@(mapToFloatKernel)
        /*0008*/ 	.word	0x00000016


	//----- nvinfo : EIATTR_FRAME_SIZE
	.align		4
.L_1:
        /*000c*/ 	.byte	0x04, 0x11
        /*000e*/ 	.short	(.L_3 - .L_2)
	.align		4
.L_2:
        /*0010*/ 	.word	index@(mapToFloatKernel)
        /*0014*/ 	.word	0x00000000


	//----- nvinfo : EIATTR_MIN_STACK_SIZE
	.align		4
.L_3:
        /*0018*/ 	.byte	0x04, 0x12
        /*001a*/ 	.short	(.L_5 - .L_4)
	.align		4
.L_4:
        /*001c*/ 	.word	index@(mapToFloatKernel)
        /*0020*/ 	.word	0x00000000
.L_5:


//--------------------- .nv.compat                --------------------------
	.section	.nv.compat,"",@"SHT_CUDA_COMPAT_INFO"
	.align	4
        /*0000*/ 	.byte	0x02, 0x09, 0x00, 0x00, 0x02, 0x02, 0x01, 0x00, 0x02, 0x05, 0x05, 0x00, 0x03, 0x07, 0x01, 0x01
        /*0010*/ 	.byte	0x02, 0x03, 0x00, 0x00, 0x02, 0x06, 0x01, 0x00, 0x04, 0x0b, 0x08, 0x00, 0x09, 0x00, 0x00, 0x00
        /*0020*/ 	.byte	0x00, 0x00, 0x00, 0x00


//--------------------- .nv.info.mapToFloatKernel --------------------------
	.section	.nv.info.mapToFloatKernel,"",@"SHT_CUDA_INFO"
	.sectionflags	@""
	.align	4


	//----- nvinfo : EIATTR_CUDA_API_VERSION
	.align		4
        /*0000*/ 	.byte	0x04, 0x37
        /*0002*/ 	.short	(.L_7 - .L_6)
.L_6:
        /*0004*/ 	.word	0x00000082


	//----- nvinfo : EIATTR_KPARAM_INFO
	.align		4
.L_7:
        /*0008*/ 	.byte	0x04, 0x17
        /*000a*/ 	.short	(.L_9 - .L_8)
.L_8:
        /*000c*/ 	.word	0x00000000
        /*0010*/ 	.short	0x0009
        /*0012*/ 	.short	0x0038
        /*0014*/ 	.byte	0x00, 0xf5, 0x21, 0x00


	//----- nvinfo : EIATTR_KPARAM_INFO
	.align		4
.L_9:
        /*0018*/ 	.byte	0x04, 0x17
        /*001a*/ 	.short	(.L_11 - .L_10)
.L_10:
        /*001c*/ 	.word	0x00000000
        /*0020*/ 	.short	0x0008
        /*0022*/ 	.short	0x0034
        /*0024*/ 	.byte	0x00, 0xf0, 0x11, 0x00


	//----- nvinfo : EIATTR_KPARAM_INFO
	.align		4
.L_11:
        /*0028*/ 	.byte	0x04, 0x17
        /*002a*/ 	.short	(.L_13 - .L_12)
.L_12:
        /*002c*/ 	.word	0x00000000
        /*0030*/ 	.short	0x0007
        /*0032*/ 	.short	0x0030
        /*0034*/ 	.byte	0x00, 0xf0, 0x11, 0x00


	//----- nvinfo : EIATTR_KPARAM_INFO
	.align		4
.L_13:
        /*0038*/ 	.byte	0x04, 0x17
        /*003a*/ 	.short	(.L_15 - .L_14)
.L_14:
        /*003c*/ 	.word	0x00000000
        /*0040*/ 	.short	0x0006
        /*0042*/ 	.short	0x0028
        /*0044*/ 	.byte	0x00, 0xf5, 0x21, 0x00


	//----- nvinfo : EIATTR_KPARAM_INFO
	.align		4
.L_15:
        /*0048*/ 	.byte	0x04, 0x17
        /*004a*/ 	.short	(.L_17 - .L_16)
.L_16:
        /*004c*/ 	.word	0x00000000
        /*0050*/ 	.short	0x0005
        /*0052*/ 	.short	0x0020
        /*0054*/ 	.byte	0x00, 0xf5, 0x21, 0x00


	//----- nvinfo : EIATTR_KPARAM_INFO
	.align		4
.L_17:
        /*0058*/ 	.byte	0x04, 0x17
        /*005a*/ 	.short	(.L_19 - .L_18)
.L_18:
        /*005c*/ 	.word	0x00000000
        /*0060*/ 	.short	0x0004
        /*0062*/ 	.short	0x001c
        /*0064*/ 	.byte	0x00, 0xf0, 0x11, 0x00


	//----- nvinfo : EIATTR_KPARAM_INFO
	.align		4
.L_19:
        /*0068*/ 	.byte	0x04, 0x17
        /*006a*/ 	.short	(.L_21 - .L_20)
.L_20:
        /*006c*/ 	.word	0x00000000
        /*0070*/ 	.short	0x0003
        /*0072*/ 	.short	0x0018
        /*0074*/ 	.byte	0x00, 0xf0, 0x11, 0x00


	//----- nvinfo : EIATTR_KPARAM_INFO
	.align		4
.L_21:
        /*0078*/ 	.byte	0x04, 0x17
        /*007a*/ 	.short	(.L_23 - .L_22)
.L_22:
        /*007c*/ 	.word	0x00000000
        /*0080*/ 	.short	0x0002
        /*0082*/ 	.short	0x0010
        /*0084*/ 	.byte	0x00, 0xf5, 0x21, 0x00


	//----- nvinfo : EIATTR_KPARAM_INFO
	.align		4
.L_23:
        /*0088*/ 	.byte	0x04, 0x17
        /*008a*/ 	.short	(.L_25 - .L_24)
.L_24:
        /*008c*/ 	.word	0x00000000
        /*0090*/ 	.short	0x0001
        /*0092*/ 	.short	0x0008
        /*0094*/ 	.byte	0x00, 0xf5, 0x21, 0x00


	//----- nvinfo : EIATTR_KPARAM_INFO
	.align		4
.L_25:
        /*0098*/ 	.byte	0x04, 0x17
        /*009a*/ 	.short	(.L_27 - .L_26)
.L_26:
        /*009c*/ 	.word	0x00000000
        /*00a0*/ 	.short	0x0000
        /*00a2*/ 	.short	0x0000
        /*00a4*/ 	.byte	0x00, 0xf0, 0x11, 0x00


	//----- nvinfo : EIATTR_SPARSE_MMA_MASK
	.align		4
.L_27:
        /*00a8*/ 	.byte	0x03, 0x50
        /*00aa*/ 	.short	0x0000


	//----- nvinfo : EIATTR_MAXREG_COUNT
	.align		4
        /*00ac*/ 	.byte	0x03, 0x1b
        /*00ae*/ 	.short	0x00ff


	//----- nvinfo : EIATTR_MERCURY_ISA_VERSION
	.align		4
        /*00b0*/ 	.byte	0x03, 0x5f
        /*00b2*/ 	.short	0x0101


	//----- nvinfo : EIATTR_VRC_CTA_INIT_COUNT
	.align		4
        /*00b4*/ 	.byte	0x02, 0x4a
	.zero		1
	.zero		1


	//----- nvinfo : EIATTR_EXIT_INSTR_OFFSETS
	.align		4
        /*00b8*/ 	.byte	0x04, 0x1c
        /*00ba*/ 	.short	(.L_29 - .L_28)


	//   ....[0]....
.L_28:
        /*00bc*/ 	.word	0x00000070


	//   ....[1]....
        /*00c0*/ 	.word	0x00000940


	//----- nvinfo : EIATTR_CBANK_PARAM_SIZE
	.align		4
.L_29:
        /*00c4*/ 	.byte	0x03, 0x19
        /*00c6*/ 	.short	0x0040


	//----- nvinfo : EIATTR_PARAM_CBANK
	.align		4
        /*00c8*/ 	.byte	0x04, 0x0a
        /*00ca*/ 	.short	(.L_31 - .L_30)
	.align		4
.L_30:
        /*00cc*/ 	.word	index@(.nv.constant0.mapToFloatKernel)
        /*00d0*/ 	.short	0x0380
        /*00d2*/ 	.short	0x0040


	//----- nvinfo : EIATTR_SW_WAR
	.align		4
.L_31:
        /*00d4*/ 	.byte	0x04, 0x36
        /*00d6*/ 	.short	(.L_33 - .L_32)
.L_32:
        /*00d8*/ 	.word	0x00000008
.L_33:


//--------------------- .nv.callgraph             --------------------------
	.section	.nv.callgraph,"",@"SHT_CUDA_CALLGRAPH"
	.align	4
	.sectionentsize	8
	.align		4
        /*0000*/ 	.word	0x00000000
	.align		4
        /*0004*/ 	.word	0xffffffff
	.align		4
        /*0008*/ 	.word	0x00000000
	.align		4
        /*000c*/ 	.word	0xfffffffe
	.align		4
        /*0010*/ 	.word	0x00000000
	.align		4
        /*0014*/ 	.word	0xfffffffd
	.align		4
        /*0018*/ 	.word	0x00000000
	.align		4
        /*001c*/ 	.word	0xfffffffc


//--------------------- .text.mapToFloatKernel    --------------------------
	.section	.text.mapToFloatKernel,"ax",@progbits
	.align	128
        .global         mapToFloatKernel
        .type           mapToFloatKernel,@function
        .size           mapToFloatKernel,(.L_x_1 - mapToFloatKernel)
        .other          mapToFloatKernel,@"STO_CUDA_ENTRY STV_DEFAULT"
mapToFloatKernel:
.text.mapToFloatKernel:
[----:B------:R-:W-:Y:S01]  /*0000*/  LDC R1, c[0x0][0x37c] ;  /* 0x0000df00ff017b82 */ /* 0x000fe20000000800 */
[----:B------:R-:W0:Y:S07]  /*0010*/  S2R R0, SR_TID.X ;  /* 0x0000000000007919 */ /* 0x000e2e0000002100 */
[----:B------:R-:W0:Y:S01]  /*0020*/  S2UR UR4, SR_CTAID.X ;  /* 0x00000000000479c3 */ /* 0x000e220000002500 */
[----:B------:R-:W1:Y:S07]  /*0030*/  LDCU UR5, c[0x0][0x380] ;  /* 0x00007000ff0577ac */ /* 0x000e6e0008000800 */
[----:B------:R-:W0:Y:S02]  /*0040*/  LDC R3, c[0x0][0x360] ;  /* 0x0000d800ff037b82 */ /* 0x000e240000000800 */
[----:B0-----:R-:W-:-:S05]  /*0050*/  IMAD R3, R3, UR4, R0 ;  /* 0x0000000403037c24 */ /* 0x001fca000f8e0200 */
[----:B-1----:R-:W-:-:S13]  /*0060*/  ISETP.GE.AND P0, PT, R3, UR5, PT ;  /* 0x0000000503007c0c */ /* 0x002fda000bf06270 */
[----:B------:R-:W-:Y:S05]  /*0070*/  @P0 EXIT ;  /* 0x000000000000094d */ /* 0x000fea0003800000 */
[----:B------:R-:W0:Y:S01]  /*0080*/  LDC.64 R6, c[0x0][0x3b8] ;  /* 0x0000ee00ff067b82 */ /* 0x000e220000000a00 */
[----:B------:R-:W0:Y:S01]  /*0090*/  LDCU.64 UR4, c[0x0][0x358] ;  /* 0x00006b00ff0477ac */ /* 0x000e220008000a00 */
[----:B------:R-:W-:Y:S01]  /*00a0*/  IABS R4, R3 ;  /* 0x0000000300047213 */ /* 0x000fe20000000000 */
[----:B------:R-:W1:Y:S01]  /*00b0*/  LDCU.64 UR6, c[0x0][0x3b0] ;  /* 0x00007600ff0677ac */ /* 0x000e620008000a00 */
[----:B0-----:R-:W2:Y:S04]  /*00c0*/  LDG.E R2, desc[UR4][R6.64+0x10] ;  /* 0x0000100406027981 */ /* 0x001ea8000c1e1900 */
[----:B------:R-:W3:Y:S04]  /*00d0*/  LDG.E R5, desc[UR4][R6.64+0x8] ;  /* 0x0000080406057981 */ /* 0x000ee8000c1e1900 */
[----:B------:R-:W4:Y:S01]  /*00e0*/  LDG.E R8, desc[UR4][R6.64+0x14] ;  /* 0x0000140406087981 */ /* 0x000f22000c1e1900 */
[----:B--2---:R-:W-:-:S02]  /*00f0*/  IABS R10, R2 ;  /* 0x00000002000a7213 */ /* 0x004fc40000000000 */
[----:B------:R-:W-:Y:S02]  /*0100*/  IABS R15, R2 ;  /* 0x00000002000f7213 */ /* 0x000fe40000000000 */
[----:B------:R-:W0:Y:S01]  /*0110*/  I2F.RP R0, R10 ;  /* 0x0000000a00007306 */ /* 0x000e220000209400 */
[----:B---3--:R-:W-:Y:S02]  /*0120*/  IABS R9, R5 ;  /* 0x0000000500097213 */ /* 0x008fe40000000000 */
[----:B----4-:R-:W-:-:S05]  /*0130*/  IABS R16, R8 ;  /* 0x0000000800107213 */ /* 0x010fca0000000000 */
[----:B------:R-:W-:Y:S08]  /*0140*/  I2F.RP R14, R9 ;  /* 0x00000009000e7306 */ /* 0x000ff00000209400 */
[----:B0-----:R-:W0:Y:S02]  /*0150*/  MUFU.RCP R0, R0 ;  /* 0x0000000000007308 */ /* 0x001e240000001000 */
[----:B0-----:R-:W-:-:S06]  /*0160*/  VIADD R12, R0, 0xffffffe ;  /* 0x0ffffffe000c7836 */ /* 0x001fcc0000000000 */
[----:B------:R-:W-:Y:S01]  /*0170*/  MUFU.RCP R14, R14 ;  /* 0x0000000e000e7308 */ /* 0x000fe20000001000 */
[----:B------:R0:W2:Y:S07]  /*0180*/  LDG.E R0, desc[UR4][R6.64] ;  /* 0x0000000406007981 */ /* 0x0000ae000c1e1900 */
[----:B------:R3:W4:Y:S02]  /*0190*/  F2I.FTZ.U32.TRUNC.NTZ R13, R12 ;  /* 0x0000000c000d7305 */ /* 0x000724000021f000 */
[----:B---3--:R-:W-:-:S02]  /*01a0*/  HFMA2 R12, -RZ, RZ, 0, 0 ;  /* 0x00000000ff0c7431 */ /* 0x008fc400000001ff */
[----:B----4-:R-:W-:-:S04]  /*01b0*/  IMAD.MOV R11, RZ, RZ, -R13 ;  /* 0x000000ffff0b7224 */ /* 0x010fc800078e0a0d */
[----:B------:R-:W-:-:S04]  /*01c0*/  IMAD R11, R11, R10, RZ ;  /* 0x0000000a0b0b7224 */ /* 0x000fc800078e02ff */
[----:B------:R-:W-:-:S04]  /*01d0*/  IMAD.HI.U32 R13, R13, R11, R12 ;  /* 0x0000000b0d0d7227 */ /* 0x000fc800078e000c */
[----:B------:R-:W-:Y:S02]  /*01e0*/  IMAD.MOV R11, RZ, RZ, -R15 ;  /* 0x000000ffff0b7224 */ /* 0x000fe400078e0a0f */
[----:B------:R-:W-:-:S04]  /*01f0*/  IMAD.HI.U32 R13, R13, R4, RZ ;  /* 0x000000040d0d7227 */ /* 0x000fc800078e00ff */
[----:B------:R-:W-:Y:S02]  /*0200*/  IMAD.MOV.U32 R12, RZ, RZ, R16 ;  /* 0x000000ffff0c7224 */ /* 0x000fe400078e0010 */
[----:B------:R-:W-:Y:S02]  /*0210*/  IMAD R11, R13, R11, R4 ;  /* 0x0000000b0d0b7224 */ /* 0x000fe400078e0204 */
[----:B------:R-:W3:Y:S03]  /*0220*/  I2F.RP R17, R12 ;  /* 0x0000000c00117306 */ /* 0x000ee60000209400 */
[----:B------:R-:W-:Y:S01]  /*0230*/  ISETP.GT.U32.AND P1, PT, R10, R11, PT ;  /* 0x0000000b0a00720c */ /* 0x000fe20003f24070 */
[----:B------:R-:W-:-:S04]  /*0240*/  VIADD R16, R14, 0xffffffe ;  /* 0x0ffffffe0e107836 */ /* 0x000fc80000000000 */
[----:B---3--:R-:W3:Y:S08]  /*0250*/  MUFU.RCP R17, R17 ;  /* 0x0000001100117308 */ /* 0x008ef00000001000 */
[----:B------:R-:W-:-:S04]  /*0260*/  @!P1 IADD3 R11, PT, PT, R11, -R10, RZ ;  /* 0x8000000a0b0b9210 */ /* 0x000fc80007ffe0ff */
[----:B------:R-:W-:Y:S02]  /*0270*/  ISETP.GE.U32.AND P0, PT, R11, R10, PT ;  /* 0x0000000a0b00720c */ /* 0x000fe40003f06070 */
[----:B------:R-:W4:Y:S01]  /*0280*/  F2I.FTZ.U32.TRUNC.NTZ R11, R16 ;  /* 0x00000010000b7305 */ /* 0x000f22000021f000 */
[----:B------:R-:W-:Y:S02]  /*0290*/  LOP3.LUT R10, R3, R2, RZ, 0x3c, !PT ;  /* 0x00000002030a7212 */ /* 0x000fe400078e3cff */
[----:B------:R-:W-:Y:S02]  /*02a0*/  @!P1 IADD3 R13, PT, PT, R13, 0x1, RZ ;  /* 0x000000010d0d9810 */ /* 0x000fe40007ffe0ff */
[----:B------:R-:W-:Y:S02]  /*02b0*/  ISETP.GE.AND P2, PT, R10, RZ, PT ;  /* 0x000000ff0a00720c */ /* 0x000fe40003f46270 */
[----:B------:R-:W-:Y:S01]  /*02c0*/  ISETP.NE.AND P1, PT, R2, RZ, PT ;  /* 0x000000ff0200720c */ /* 0x000fe20003f25270 */
[----:B---3--:R-:W-:-:S03]  /*02d0*/  VIADD R15, R17, 0xffffffe ;  /* 0x0ffffffe110f7836 */ /* 0x008fc60000000000 */
[----:B------:R-:W-:-:S03]  /*02e0*/  @P0 VIADD R13, R13, 0x1 ;  /* 0x000000010d0d0836 */ /* 0x000fc60000000000 */
[----:B------:R-:W3:Y:S01]  /*02f0*/  F2I.FTZ.U32.TRUNC.NTZ R15, R15 ;  /* 0x0000000f000f7305 */ /* 0x000ee2000021f000 */
[----:B----4-:R-:W-:Y:S01]  /*0300*/  IMAD.MOV R10, RZ, RZ, -R11 ;  /* 0x000000ffff0a7224 */ /* 0x010fe200078e0a0b */
[----:B0-----:R-:W-:-:S03]  /*0310*/  MOV R6, R13 ;  /* 0x0000000d00067202 */ /* 0x001fc60000000f00 */
[----:B------:R-:W-:Y:S02]  /*0320*/  IMAD R7, R10, R9, RZ ;  /* 0x000000090a077224 */ /* 0x000fe400078e02ff */
[----:B------:R-:W-:Y:S02]  /*0330*/  HFMA2 R10, -RZ, RZ, 0, 0 ;  /* 0x00000000ff0a7431 */ /* 0x000fe400000001ff */
[----:B------:R-:W-:Y:S01]  /*0340*/  @!P2 IMAD.MOV R6, RZ, RZ, -R6 ;  /* 0x000000ffff06a224 */ /* 0x000fe200078e0a06 */
[----:B------:R-:W-:Y:S02]  /*0350*/  @!P1 LOP3.LUT R6, RZ, R2, RZ, 0x33, !PT ;  /* 0x00000002ff069212 */ /* 0x000fe400078e33ff */
[----:B------:R-:W-:Y:S02]  /*0360*/  IABS R14, R5 ;  /* 0x00000005000e7213 */ /* 0x000fe40000000000 */
[----:B------:R-:W-:Y:S01]  /*0370*/  IABS R13, R6 ;  /* 0x00000006000d7213 */ /* 0x000fe20000000000 */
[----:B---3--:R-:W-:-:S02]  /*0380*/  IMAD.MOV R17, RZ, RZ, -R15 ;  /* 0x000000ffff117224 */ /* 0x008fc400078e0a0f */
[----:B------:R-:W-:Y:S01]  /*0390*/  IMAD.HI.U32 R10, R11, R7, R10 ;  /* 0x000000070b0a7227 */ /* 0x000fe200078e000a */
[----:B------:R-:W-:-:S03]  /*03a0*/  MOV R7, R13 ;  /* 0x0000000d00077202 */ /* 0x000fc60000000f00 */
[----:B------:R-:W-:Y:S01]  /*03b0*/  IMAD.MOV R11, RZ, RZ, -R14 ;  /* 0x000000ffff0b7224 */ /* 0x000fe200078e0a0e */
[----:B------:R-:W-:Y:S01]  /*03c0*/  IABS R16, R8 ;  /* 0x0000000800107213 */ /* 0x000fe20000000000 */
[----:B------:R-:W-:Y:S02]  /*03d0*/  IMAD R13, R17, R12, RZ ;  /* 0x0000000c110d7224 */ /* 0x000fe400078e02ff */
[----:B------:R-:W-:Y:S02]  /*03e0*/  IMAD.MOV.U32 R14, RZ, RZ, RZ ;  /* 0x000000ffff0e7224 */ /* 0x000fe400078e00ff */
[----:B------:R-:W-:Y:S01]  /*03f0*/  IMAD.HI.U32 R10, R10, R7, RZ ;  /* 0x000000070a0a7227 */ /* 0x000fe200078e00ff */
[----:B------:R-:W-:-:S03]  /*0400*/  IADD3 R16, PT, PT, RZ, -R16, RZ ;  /* 0x80000010ff107210 */ /* 0x000fc60007ffe0ff */
[----:B------:R-:W-:-:S04]  /*0410*/  IMAD.HI.U32 R15, R15, R13, R14 ;  /* 0x0000000d0f0f7227 */ /* 0x000fc800078e000e */
[----:B------:R-:W-:Y:S02]  /*0420*/  IMAD R7, R10, R11, R7 ;  /* 0x0000000b0a077224 */ /* 0x000fe400078e0207 */
[----:B------:R-:W-:Y:S02]  /*0430*/  IMAD.MOV.U32 R11, RZ, RZ, R16 ;  /* 0x000000ffff0b7224 */ /* 0x000fe400078e0010 */
[----:B------:R-:W-:Y:S01]  /*0440*/  IMAD.HI.U32 R10, R15, R4, RZ ;  /* 0x000000040f0a7227 */ /* 0x000fe200078e00ff */
[----:B------:R-:W-:Y:S01]  /*0450*/  ISETP.GT.U32.AND P0, PT, R9, R7, PT ;  /* 0x000000070900720c */ /* 0x000fe20003f04070 */
[----:B------:R-:W0:Y:S02]  /*0460*/  LDC.64 R14, c[0x0][0x3a8] ;  /* 0x0000ea00ff0e7b82 */ /* 0x000e240000000a00 */
[----:B------:R-:W-:-:S05]  /*0470*/  IMAD R11, R10, R11, R4 ;  /* 0x0000000b0a0b7224 */ /* 0x000fca00078e0204 */
[----:B------:R-:W-:-:S05]  /*0480*/  ISETP.GT.U32.AND P3, PT, R12, R11, PT ;  /* 0x0000000b0c00720c */ /* 0x000fca0003f64070 */
[----:B------:R-:W-:-:S04]  /*0490*/  @!P0 IADD3 R7, PT, PT, R7, -R9, RZ ;  /* 0x8000000907078210 */ /* 0x000fc80007ffe0ff */
[----:B------:R-:W-:-:S04]  /*04a0*/  ISETP.GT.U32.AND P0, PT, R9, R7, PT ;  /* 0x000000070900720c */ /* 0x000fc80003f04070 */
[----:B------:R-:W-:-:S05]  /*04b0*/  @!P3 IMAD.IADD R11, R11, 0x1, -R12 ;  /* 0x000000010b0bb824 */ /* 0x000fca00078e0a0c */
[----:B------:R-:W-:Y:S02]  /*04c0*/  ISETP.GE.U32.AND P2, PT, R11, R12, PT ;  /* 0x0000000c0b00720c */ /* 0x000fe40003f46070 */
[----:B------:R-:W-:Y:S01]  /*04d0*/  LOP3.LUT R11, R3, R8, RZ, 0x3c, !PT ;  /* 0x00000008030b7212 */ /* 0x000fe200078e3cff */
[----:B------:R-:W-:Y:S01]  /*04e0*/  @!P3 VIADD R10, R10, 0x1 ;  /* 0x000000010a0ab836 */ /* 0x000fe20000000000 */
[----:B------:R-:W-:Y:S01]  /*04f0*/  @!P0 IADD3 R7, PT, PT, R7, -R9, RZ ;  /* 0x8000000907078210 */ /* 0x000fe20007ffe0ff */
[----:B------:R-:W3:Y:S01]  /*0500*/  LDC.64 R12, c[0x0][0x3a0] ;  /* 0x0000e800ff0c7b82 */ /* 0x000ee20000000a00 */
[----:B------:R-:W-:Y:S02]  /*0510*/  ISETP.GE.AND P0, PT, R11, RZ, PT ;  /* 0x000000ff0b00720c */ /* 0x000fe40003f06270 */
[----:B------:R-:W-:Y:S02]  /*0520*/  ISETP.GE.AND P1, PT, R6, RZ, PT ;  /* 0x000000ff0600720c */ /* 0x000fe40003f26270 */
[----:B------:R-:W-:-:S02]  /*0530*/  ISETP.NE.AND P3, PT, R5, RZ, PT ;  /* 0x000000ff0500720c */ /* 0x000fc40003f65270 */
[----:B------:R-:W-:Y:S02]  /*0540*/  ISETP.NE.AND P4, PT, R8, RZ, PT ;  /* 0x000000ff0800720c */ /* 0x000fe40003f85270 */
[----:B------:R-:W-:-:S05]  /*0550*/  @P2 IADD3 R10, PT, PT, R10, 0x1, RZ ;  /* 0x000000010a0a2810 */ /* 0x000fca0007ffe0ff */
[----:B------:R-:W-:Y:S02]  /*0560*/  @!P0 IADD3 R10, PT, PT, -R10, RZ, RZ ;  /* 0x000000ff0a0a8210 */ /* 0x000fe40007ffe1ff */
[----:B------:R-:W-:Y:S02]  /*0570*/  @!P1 IMAD.MOV R7, RZ, RZ, -R7 ;  /* 0x000000ffff079224 */ /* 0x000fe400078e0a07 */
[----:B------:R-:W-:Y:S02]  /*0580*/  @!P3 LOP3.LUT R7, RZ, R5, RZ, 0x33, !PT ;  /* 0x00000005ff07b212 */ /* 0x000fe400078e33ff */
[----:B------:R-:W-:-:S05]  /*0590*/  @!P4 LOP3.LUT R10, RZ, R8, RZ, 0x33, !PT ;  /* 0x00000008ff0ac212 */ /* 0x000fca00078e33ff */
[C-C-:B-1----:R-:W-:Y:S02]  /*05a0*/  IMAD R5, R10.reuse, UR6, R7.reuse ;  /* 0x000000060a057c24 */ /* 0x142fe4000f8e0207 */
[----:B------:R-:W-:Y:S01]  /*05b0*/  IMAD R9, R10, UR7, R7 ;  /* 0x000000070a097c24 */ /* 0x000fe2000f8e0207 */
[----:B------:R-:W1:Y:S01]  /*05c0*/  LDCU.64 UR6, c[0x0][0x398] ;  /* 0x00007300ff0677ac */ /* 0x000e620008000a00 */
[----:B0-----:R-:W-:-:S04]  /*05d0*/  IMAD.WIDE R14, R5, 0x4, R14 ;  /* 0x00000004050e7825 */ /* 0x001fc800078e020e */
[----:B---3--:R-:W-:Y:S01]  /*05e0*/  IMAD.WIDE R8, R9, 0x8, R12 ;  /* 0x0000000809087825 */ /* 0x008fe200078e020c */
[----:B------:R0:W3:Y:S05]  /*05f0*/  LDG.E R5, desc[UR4][R14.64] ;  /* 0x000000040e057981 */ /* 0x0000ea000c1e1900 */
[----:B------:R-:W4:Y:S01]  /*0600*/  LDG.E.64 R8, desc[UR4][R8.64] ;  /* 0x0000000408087981 */ /* 0x000f22000c1e1b00 */
[----:B------:R-:W-:-:S04]  /*0610*/  IMAD.MOV R6, RZ, RZ, -R6 ;  /* 0x000000ffff067224 */ /* 0x000fc800078e0a06 */
[----:B0-----:R-:W-:-:S05]  /*0620*/  IMAD R15, R2, R6, R3 ;  /* 0x00000006020f7224 */ /* 0x001fca00078e0203 */
[----:B------:R-:W-:Y:S02]  /*0630*/  IABS R2, R15 ;  /* 0x0000000f00027213 */ /* 0x000fe40000000000 */
[----:B--2---:R-:W-:-:S04]  /*0640*/  IABS R11, R0 ;  /* 0x00000000000b7213 */ /* 0x004fc80000000000 */
[----:B------:R-:W0:Y:S08]  /*0650*/  I2F.RP R16, R11 ;  /* 0x0000000b00107306 */ /* 0x000e300000209400 */
[----:B0-----:R-:W0:Y:S02]  /*0660*/  MUFU.RCP R16, R16 ;  /* 0x0000001000107308 */ /* 0x001e240000001000 */
[----:B0-----:R-:W-:-:S06]  /*0670*/  VIADD R12, R16, 0xffffffe ;  /* 0x0ffffffe100c7836 */ /* 0x001fcc0000000000 */
[----:B------:R0:W2:Y:S02]  /*0680*/  F2I.FTZ.U32.TRUNC.NTZ R13, R12 ;  /* 0x0000000c000d7305 */ /* 0x0000a4000021f000 */
[----:B0-----:R-:W-:Y:S01]  /*0690*/  HFMA2 R12, -RZ, RZ, 0, 0 ;  /* 0x00000000ff0c7431 */ /* 0x001fe200000001ff */
[----:B--2---:R-:W-:-:S05]  /*06a0*/  IADD3 R18, PT, PT, RZ, -R13, RZ ;  /* 0x8000000dff127210 */ /* 0x004fca0007ffe0ff */
[----:B------:R-:W-:Y:S01]  /*06b0*/  IMAD R17, R18, R11, RZ ;  /* 0x0000000b12117224 */ /* 0x000fe200078e02ff */
[----:B------:R-:W-:-:S03]  /*06c0*/  IABS R6, R0 ;  /* 0x0000000000067213 */ /* 0x000fc60000000000 */
[----:B------:R-:W-:-:S04]  /*06d0*/  IMAD.HI.U32 R13, R13, R17, R12 ;  /* 0x000000110d0d7227 */ /* 0x000fc800078e000c */
[----:B------:R-:W-:Y:S02]  /*06e0*/  IMAD.MOV R19, RZ, RZ, -R6 ;  /* 0x000000ffff137224 */ /* 0x000fe400078e0a06 */
[----:B------:R-:W-:-:S04]  /*06f0*/  IMAD.HI.U32 R17, R13, R4, RZ ;  /* 0x000000040d117227 */ /* 0x000fc800078e00ff */
[----:B------:R-:W-:Y:S01]  /*0700*/  IMAD.HI.U32 R6, R13, R2, RZ ;  /* 0x000000020d067227 */ /* 0x000fe200078e00ff */
[----:B------:R-:W-:Y:S01]  /*0710*/  LOP3.LUT R15, R15, R0, RZ, 0x3c, !PT ;  /* 0x000000000f0f7212 */ /* 0x000fe200078e3cff */
[----:B------:R-:W0:Y:S02]  /*0720*/  LDC.64 R12, c[0x0][0x390] ;  /* 0x0000e400ff0c7b82 */ /* 0x000e240000000a00 */
[-C--:B------:R-:W-:Y:S02]  /*0730*/  IMAD R4, R17, R19.reuse, R4 ;  /* 0x0000001311047224 */ /* 0x080fe400078e0204 */
[----:B------:R-:W-:-:S03]  /*0740*/  IMAD R2, R6, R19, R2 ;  /* 0x0000001306027224 */ /* 0x000fc600078e0202 */
[C---:B------:R-:W-:Y:S02]  /*0750*/  ISETP.GT.U32.AND P1, PT, R11.reuse, R4, PT ;  /* 0x000000040b00720c */ /* 0x040fe40003f24070 */
[----:B------:R-:W-:Y:S02]  /*0760*/  ISETP.GT.U32.AND P0, PT, R11, R2, PT ;  /* 0x000000020b00720c */ /* 0x000fe40003f04070 */
[----:B------:R-:W-:-:S09]  /*0770*/  ISETP.GE.AND P2, PT, R15, RZ, PT ;  /* 0x000000ff0f00720c */ /* 0x000fd20003f46270 */
[----:B------:R-:W-:Y:S02]  /*0780*/  @!P1 IADD3 R4, PT, PT, R4, -R11, RZ ;  /* 0x8000000b04049210 */ /* 0x000fe40007ffe0ff */
[----:B------:R-:W-:Y:S02]  /*0790*/  @!P0 IMAD.IADD R2, R2, 0x1, -R11 ;  /* 0x0000000102028824 */ /* 0x000fe400078e0a0b */
[----:B------:R-:W-:-:S03]  /*07a0*/  ISETP.GT.U32.AND P4, PT, R11, R4, PT ;  /* 0x000000040b00720c */ /* 0x000fc60003f84070 */
[----:B------:R-:W-:Y:S02]  /*07b0*/  ISETP.GE.U32.AND P3, PT, R2, R11, PT ;  /* 0x0000000b0200720c */ /* 0x000fe40003f66070 */
[----:B------:R-:W-:Y:S02]  /*07c0*/  ISETP.GE.AND P1, PT, R3, RZ, PT ;  /* 0x000000ff0300720c */ /* 0x000fe40003f26270 */
[----:B------:R-:W-:Y:S01]  /*07d0*/  @!P0 IADD3 R6, PT, PT, R6, 0x1, RZ ;  /* 0x0000000106068810 */ /* 0x000fe20007ffe0ff */
[----:B------:R-:W2:Y:S05]  /*07e0*/  LDC.64 R2, c[0x0][0x388] ;  /* 0x0000e200ff027b82 */ /* 0x000eaa0000000a00 */
[----:B------:R-:W-:-:S03]  /*07f0*/  @!P4 IMAD.IADD R4, R4, 0x1, -R11 ;  /* 0x000000010404c824 */ /* 0x000fc600078e0a0b */
[----:B------:R-:W-:Y:S02]  /*0800*/  @P3 IADD3 R6, PT, PT, R6, 0x1, RZ ;  /* 0x0000000106063810 */ /* 0x000fe40007ffe0ff */
[----:B------:R-:W-:Y:S01]  /*0810*/  @!P1 IMAD.MOV R4, RZ, RZ, -R4 ;  /* 0x000000ffff049224 */ /* 0x000fe200078e0a04 */
[----:B------:R-:W-:Y:S02]  /*0820*/  ISETP.NE.AND P0, PT, R0, RZ, PT ;  /* 0x000000ff0000720c */ /* 0x000fe40003f05270 */
[----:B------:R-:W-:Y:S02]  /*0830*/  LOP3.LUT R11, RZ, R0, RZ, 0x33, !PT ;  /* 0x00000000ff0b7212 */ /* 0x000fe400078e33ff */
[----:B------:R-:W-:Y:S02]  /*0840*/  @!P2 IADD3 R6, PT, PT, -R6, RZ, RZ ;  /* 0x000000ff0606a210 */ /* 0x000fe40007ffe1ff */
[C---:B------:R-:W-:Y:S02]  /*0850*/  SEL R4, R11.reuse, R4, !P0 ;  /* 0x000000040b047207 */ /* 0x040fe40004000000 */
[----:B------:R-:W-:-:S05]  /*0860*/  SEL R6, R11, R6, !P0 ;  /* 0x000000060b067207 */ /* 0x000fca0004000000 */
[----:B---3--:R-:W-:-:S04]  /*0870*/  IMAD R5, R6, R5, R4 ;  /* 0x0000000506057224 */ /* 0x008fc800078e0204 */
[----:B----4-:R-:W-:-:S04]  /*0880*/  IMAD.WIDE R8, R5, 0x8, R8 ;  /* 0x0000000805087825 */ /* 0x010fc800078e0208 */
[C-C-:B-1----:R-:W-:Y:S02]  /*0890*/  IMAD R5, R10.reuse, UR6, R7.reuse ;  /* 0x000000060a057c24 */ /* 0x142fe4000f8e0207 */
[----:B------:R-:W-:Y:S01]  /*08a0*/  IMAD R7, R10, UR7, R7 ;  /* 0x000000070a077c24 */ /* 0x000fe2000f8e0207 */
[----:B------:R-:W3:Y:S01]  /*08b0*/  LDG.E.64 R8, desc[UR4][R8.64] ;  /* 0x0000000408087981 */ /* 0x000ee2000c1e1b00 */
[----:B0-----:R-:W-:-:S04]  /*08c0*/  IMAD.WIDE R12, R5, 0x4, R12 ;  /* 0x00000004050c7825 */ /* 0x001fc800078e020c */
[----:B--2---:R-:W-:Y:S02]  /*08d0*/  IMAD.WIDE R2, R7, 0x8, R2 ;  /* 0x0000000807027825 */ /* 0x004fe400078e0202 */
[----:B------:R-:W2:Y:S04]  /*08e0*/  LDG.E R13, desc[UR4][R12.64] ;  /* 0x000000040c0d7981 */ /* 0x000ea8000c1e1900 */
[----:B------:R-:W4:Y:S01]  /*08f0*/  LDG.E.64 R2, desc[UR4][R2.64] ;  /* 0x0000000402027981 */ /* 0x000f22000c1e1b00 */
[----:B---3--:R-:W0:Y:S01]  /*0900*/  F2F.F32.F64 R7, R8 ;  /* 0x0000000800077310 */ /* 0x008e220000301000 */
[----:B--2---:R-:W-:-:S04]  /*0910*/  IMAD R5, R6, R13, R4 ;  /* 0x0000000d06057224 */ /* 0x004fc800078e0204 */
[----:B----4-:R-:W-:-:S05]  /*0920*/  IMAD.WIDE R4, R5, 0x4, R2 ;  /* 0x0000000405047825 */ /* 0x010fca00078e0202 */
[----:B0-----:R-:W-:Y:S01]  /*0930*/  STG.E desc[UR4][R4.64], R7 ;  /* 0x0000000704007986 */ /* 0x001fe2000c101904 */
[----:B------:R-:W-:Y:S05]  /*0940*/  EXIT ;  /* 0x000000000000794d */ /* 0x000fea0003800000 */
.L_x_0:
[----:B------:R-:W-:-:S00]  /*0950*/  BRA `(.L_x_0) ;  /* 0xfffffffc00fc7947 */ /* 0x000fc0000383ffff */
[----:B------:R-:W-:-:S00]  /*0960*/  NOP ;  /* 0x0000000000007918 */ /* 0x000fc00000000000 */
        /* <DEDUP_REMOVED lines=9> */
.L_x_1:


//--------------------- .nv.shared.reserved.0     --------------------------
	.section	.nv.shared.reserved.0,"aw",@nobits
	.weak		__nv_reservedSMEM_offset_0_alias
	.size		__nv_reservedSMEM_offset_0_alias, 0, 64
	.other		__nv_reservedSMEM_offset_0_alias,@"STO_CUDA_RESERVED_SHARED STV_DEFAULT"
__nv_reservedSMEM_offset_0_alias:
	.zero		0
	.zero		64


//--------------------- .nv.constant0.mapToFloatKernel --------------------------
	.section	.nv.constant0.mapToFloatKernel,"a",@progbits
	.sectionflags	@""
	.align	4
.nv.constant0.mapToFloatKernel:
	.zero		960


//--------------------- SYMBOLS --------------------------

	.type		.nv.reservedSmem.offset0,@object
	.size		.nv.reservedSmem.offset0,0x4
